	.headerflags	@"EF_CUDA_TEXMODE_UNIFIED EF_CUDA_64BIT_ADDRESS EF_CUDA_ACCELERATORS EF_CUDA_SM90 EF_CUDA_VIRTUAL_SM(EF_CUDA_SM90)"
	.elftype	@"ET_EXEC"


//--------------------- .nv.info                  --------------------------
	.section	.nv.info,"",@"SHT_CUDA_INFO"
	.align	4


	//----- nvinfo : EIATTR_REGCOUNT
	.align		4
        /*0000*/ 	.byte	0x04, 0x2f
        /*0002*/ 	.short	(.L_3 - .L_2)
	.align		4
.L_2:
        /*0004*/ 	.word	index@(triton_poi_fused__native_batch_norm_legit_no_training_cat_relu_49)
        /*0008*/ 	.word	0x00000019


	//----- nvinfo : EIATTR_MIN_STACK_SIZE
	.align		4
.L_3:
        /*000c*/ 	.byte	0x04, 0x12
        /*000e*/ 	.short	(.L_5 - .L_4)
	.align		4
.L_4:
        /*0010*/ 	.word	index@(triton_poi_fused__native_batch_norm_legit_no_training_cat_relu_49)
        /*0014*/ 	.word	0x00000000


	//----- nvinfo : EIATTR_FRAME_SIZE
	.align		4
.L_5:
        /*0018*/ 	.byte	0x04, 0x11
        /*001a*/ 	.short	(.L_7 - .L_6)
	.align		4
.L_6:
        /*001c*/ 	.word	index@(triton_poi_fused__native_batch_norm_legit_no_training_cat_relu_49)
        /*0020*/ 	.word	0x00000000


	//----- nvinfo : EIATTR_MIN_STACK_SIZE
	.align		4
.L_7:
        /*0024*/ 	.byte	0x04, 0x12
        /*0026*/ 	.short	(.L_9 - .L_8)
	.align		4
.L_8:
        /*0028*/ 	.word	index@(triton_poi_fused__native_batch_norm_legit_no_training_cat_relu_49)
        /*002c*/ 	.word	0x00000000
.L_9:


//--------------------- .nv.info.triton_poi_fused__native_batch_norm_legit_no_training_cat_relu_49 --------------------------
	.section	.nv.info.triton_poi_fused__native_batch_norm_legit_no_training_cat_relu_49,"",@"SHT_CUDA_INFO"
	.sectionflags	@""
	.align	4


	//----- nvinfo : EIATTR_CUDA_API_VERSION
	.align		4
        /*0000*/ 	.byte	0x04, 0x37
        /*0002*/ 	.short	(.L_11 - .L_10)
.L_10:
        /*0004*/ 	.word	0x0000007c


	//----- nvinfo : EIATTR_KPARAM_INFO
	.align		4
.L_11:
        /*0008*/ 	.byte	0x04, 0x17
        /*000a*/ 	.short	(.L_13 - .L_12)
.L_12:
        /*000c*/ 	.word	0x00000000
        /*0010*/ 	.short	0x0009
        /*0012*/ 	.short	0x0048
        /*0014*/ 	.byte	0x00, 0xf0, 0x11, 0x00


	//----- nvinfo : EIATTR_KPARAM_INFO
	.align		4
.L_13:
        /*0018*/ 	.byte	0x04, 0x17
        /*001a*/ 	.short	(.L_15 - .L_14)
.L_14:
        /*001c*/ 	.word	0x00000000
        /*0020*/ 	.short	0x0008
        /*0022*/ 	.short	0x0040
        /*0024*/ 	.byte	0x00, 0xf4, 0x21, 0x00


	//----- nvinfo : EIATTR_KPARAM_INFO
	.align		4
.L_15:
        /*0028*/ 	.byte	0x04, 0x17
        /*002a*/ 	.short	(.L_17 - .L_16)
.L_16:
        /*002c*/ 	.word	0x00000000
        /*0030*/ 	.short	0x0007
        /*0032*/ 	.short	0x0038
        /*0034*/ 	.byte	0x00, 0xf4, 0x21, 0x00


	//----- nvinfo : EIATTR_KPARAM_INFO
	.align		4
.L_17:
        /*0038*/ 	.byte	0x04, 0x17
        /*003a*/ 	.short	(.L_19 - .L_18)
.L_18:
        /*003c*/ 	.word	0x00000000
        /*0040*/ 	.short	0x0006
        /*0042*/ 	.short	0x0030
        /*0044*/ 	.byte	0x00, 0xf4, 0x21, 0x00


	//----- nvinfo : EIATTR_KPARAM_INFO
	.align		4
.L_19:
        /*0048*/ 	.byte	0x04, 0x17
        /*004a*/ 	.short	(.L_21 - .L_20)
.L_20:
        /*004c*/ 	.word	0x00000000
        /*0050*/ 	.short	0x0005
        /*0052*/ 	.short	0x0028
        /*0054*/ 	.byte	0x00, 0xf4, 0x21, 0x00


	//----- nvinfo : EIATTR_KPARAM_INFO
	.align		4
.L_21:
        /*0058*/ 	.byte	0x04, 0x17
        /*005a*/ 	.short	(.L_23 - .L_22)
.L_22:
        /*005c*/ 	.word	0x00000000
        /*0060*/ 	.short	0x0004
        /*0062*/ 	.short	0x0020
        /*0064*/ 	.byte	0x00, 0xf4, 0x21, 0x00


	//----- nvinfo : EIATTR_KPARAM_INFO
	.align		4
.L_23:
        /*0068*/ 	.byte	0x04, 0x17
        /*006a*/ 	.short	(.L_25 - .L_24)
.L_24:
        /*006c*/ 	.word	0x00000000
        /*0070*/ 	.short	0x0003
        /*0072*/ 	.short	0x0018
        /*0074*/ 	.byte	0x00, 0xf4, 0x21, 0x00


	//----- nvinfo : EIATTR_KPARAM_INFO
	.align		4
.L_25:
        /*0078*/ 	.byte	0x04, 0x17
        /*007a*/ 	.short	(.L_27 - .L_26)
.L_26:
        /*007c*/ 	.word	0x00000000
        /*0080*/ 	.short	0x0002
        /*0082*/ 	.short	0x0010
        /*0084*/ 	.byte	0x00, 0xf4, 0x21, 0x00


	//----- nvinfo : EIATTR_KPARAM_INFO
	.align		4
.L_27:
        /*0088*/ 	.byte	0x04, 0x17
        /*008a*/ 	.short	(.L_29 - .L_28)
.L_28:
        /*008c*/ 	.word	0x00000000
        /*0090*/ 	.short	0x0001
        /*0092*/ 	.short	0x0008
        /*0094*/ 	.byte	0x00, 0xf4, 0x21, 0x00


	//----- nvinfo : EIATTR_KPARAM_INFO
	.align		4
.L_29:
        /*0098*/ 	.byte	0x04, 0x17
        /*009a*/ 	.short	(.L_31 - .L_30)
.L_30:
        /*009c*/ 	.word	0x00000000
        /*00a0*/ 	.short	0x0000
        /*00a2*/ 	.short	0x0000
        /*00a4*/ 	.byte	0x00, 0xf4, 0x21, 0x00


	//----- nvinfo : EIATTR_SPARSE_MMA_MASK
	.align		4
.L_31:
        /*00a8*/ 	.byte	0x03, 0x50
        /*00aa*/ 	.short	0x0000


	//----- nvinfo : EIATTR_MAXREG_COUNT
	.align		4
        /*00ac*/ 	.byte	0x03, 0x1b
        /*00ae*/ 	.short	0x00ff


	//----- nvinfo : EIATTR_EXIT_INSTR_OFFSETS
	.align		4
        /*00b0*/ 	.byte	0x04, 0x1c
        /*00b2*/ 	.short	(.L_33 - .L_32)


	//   ....[0]....
.L_32:
        /*00b4*/ 	.word	0x00000410


	//   ....[1]....
        /*00b8*/ 	.word	0x00000430


	//----- nvinfo : EIATTR_REQNTID
	.align		4
.L_33:
        /*00bc*/ 	.byte	0x04, 0x10
        /*00be*/ 	.short	(.L_35 - .L_34)
.L_34:
        /*00c0*/ 	.word	0x00000080
        /*00c4*/ 	.word	0x00000001
        /*00c8*/ 	.word	0x00000001


	//----- nvinfo : EIATTR_CBANK_PARAM_SIZE
	.align		4
.L_35:
        /*00cc*/ 	.byte	0x03, 0x19
        /*00ce*/ 	.short	0x004c


	//----- nvinfo : EIATTR_PARAM_CBANK
	.align		4
        /*00d0*/ 	.byte	0x04, 0x0a
        /*00d2*/ 	.short	(.L_37 - .L_36)
	.align		4
.L_36:
        /*00d4*/ 	.word	index@(.nv.constant0.triton_poi_fused__native_batch_norm_legit_no_training_cat_relu_49)
        /*00d8*/ 	.short	0x0210
        /*00da*/ 	.short	0x004c


	//----- nvinfo : EIATTR_SW_WAR
	.align		4
.L_37:
        /*00dc*/ 	.byte	0x04, 0x36
        /*00de*/ 	.short	(.L_39 - .L_38)
.L_38:
        /*00e0*/ 	.word	0x00000008
.L_39:


//--------------------- .nv.callgraph             --------------------------
	.section	.nv.callgraph,"",@"SHT_CUDA_CALLGRAPH"
	.align	4
	.sectionentsize	8
	.align		4
        /*0000*/ 	.word	0x00000000
	.align		4
        /*0004*/ 	.word	0xffffffff
	.align		4
        /*0008*/ 	.word	0x00000000
	.align		4
        /*000c*/ 	.word	0xfffffffe
	.align		4
        /*0010*/ 	.word	0x00000000
	.align		4
        /*0014*/ 	.word	0xfffffffd
	.align		4
        /*0018*/ 	.word	0x00000000
	.align		4
        /*001c*/ 	.word	0xfffffffc


//--------------------- .nv.constant4             --------------------------
	.section	.nv.constant4,"a",@progbits
	.align	8
	.align		8
.nv.constant4:
        /*0000*/ 	.dword	_$_str
	.align		8
        /*0008*/ 	.dword	_$_str_$_2


//--------------------- .text.triton_poi_fused__native_batch_norm_legit_no_training_cat_relu_49 --------------------------
	.section	.text.triton_poi_fused__native_batch_norm_legit_no_training_cat_relu_49,"ax",@progbits
	.align	128
        .global         triton_poi_fused__native_batch_norm_legit_no_training_cat_relu_49
        .type           triton_poi_fused__native_batch_norm_legit_no_training_cat_relu_49,@function
        .size           triton_poi_fused__native_batch_norm_legit_no_training_cat_relu_49,(.L_x_1 - triton_poi_fused__native_batch_norm_legit_no_training_cat_relu_49)
        .other          triton_poi_fused__native_batch_norm_legit_no_training_cat_relu_49,@"STO_CUDA_ENTRY STV_DEFAULT"
triton_poi_fused__native_batch_norm_legit_no_training_cat_relu_49:
.text.triton_poi_fused__native_batch_norm_legit_no_training_cat_relu_49:
[----:B------:R-:W0:Y:S01]  /*0000*/  LDC R1, c[0x0][0x28] ;  /* 0x00000a00ff017b82 */ /* 0x000e220000000800 */
[----:B------:R-:W1:Y:S07]  /*0010*/  S2R R0, SR_TID.X ;  /* 0x0000000000007919 */ /* 0x000e6e0000002100 */
[----:B------:R-:W2:Y:S01]  /*0020*/  LDC.64 R12, c[0x0][0x228] ;  /* 0x00008a00ff0c7b82 */ /* 0x000ea20000000a00 */
[----:B------:R-:W-:Y:S01]  /*0030*/  ULDC.64 UR4, c[0x0][0x208] ;  /* 0x0000820000047ab9 */ /* 0x000fe20000000a00 */
[----:B------:R-:W3:Y:S06]  /*0040*/  S2R R3, SR_CTAID.X ;  /* 0x0000000000037919 */ /* 0x000eec0000002500 */
[----:B------:R-:W4:Y:S08]  /*0050*/  LDC.64 R18, c[0x0][0x210] ;  /* 0x00008400ff127b82 */ /* 0x000f300000000a00 */
[----:B------:R-:W5:Y:S08]  /*0060*/  LDC.64 R20, c[0x0][0x218] ;  /* 0x00008600ff147b82 */ /* 0x000f700000000a00 */
[----:B------:R-:W5:Y:S01]  /*0070*/  LDC.64 R10, c[0x0][0x220] ;  /* 0x00008800ff0a7b82 */ /* 0x000f620000000a00 */
[----:B-1----:R-:W-:-:S07]  /*0080*/  LOP3.LUT R0, R0, 0x7f, RZ, 0xc0, !PT ;  /* 0x0000007f00007812 */ /* 0x002fce00078ec0ff */
[----:B------:R-:W1:Y:S01]  /*0090*/  LDC.64 R6, c[0x0][0x230] ;  /* 0x00008c00ff067b82 */ /* 0x000e620000000a00 */
[----:B---3--:R-:W-:-:S04]  /*00a0*/  LEA R0, R3, R0, 0x7 ;  /* 0x0000000003007211 */ /* 0x008fc800078e38ff */
[C---:B------:R-:W-:Y:S01]  /*00b0*/  ISETP.GE.AND P0, PT, R0.reuse, 0x1600, PT ;  /* 0x000016000000780c */ /* 0x040fe20003f06270 */
[----:B------:R-:W-:Y:S02]  /*00c0*/  IMAD.HI R2, R0, 0x2e8ba2e9, RZ ;  /* 0x2e8ba2e900027827 */ /* 0x000fe400078e02ff */
[----:B------:R-:W3:Y:S03]  /*00d0*/  LDC.64 R4, c[0x0][0x238] ;  /* 0x00008e00ff047b82 */ /* 0x000ee60000000a00 */
[----:B------:R-:W-:-:S04]  /*00e0*/  SHF.R.U32.HI R3, RZ, 0x1f, R2 ;  /* 0x0000001fff037819 */ /* 0x000fc80000011602 */
[----:B------:R-:W-:Y:S01]  /*00f0*/  LEA.HI.SX32 R3, R2, R3, 0x1c ;  /* 0x0000000302037211 */ /* 0x000fe200078fe2ff */
[----:B------:R-:W-:-:S04]  /*0100*/  HFMA2.MMA R2, -RZ, RZ, 0, 0 ;  /* 0x00000000ff027435 */ /* 0x000fc800000001ff */
[----:B------:R-:W-:-:S04]  /*0110*/  IMAD R9, R3, -0x58, R0 ;  /* 0xffffffa803097824 */ /* 0x000fc800078e0200 */
[----:B--2---:R-:W-:-:S05]  /*0120*/  IMAD.WIDE R12, R9, 0x4, R12 ;  /* 0x00000004090c7825 */ /* 0x004fca00078e020c */
[----:B------:R2:W3:Y:S01]  /*0130*/  @!P0 LDG.E.EL R2, desc[UR4][R12.64] ;  /* 0x000000040c028981 */ /* 0x0004e2000c2e1900 */
[----:B------:R-:W-:Y:S01]  /*0140*/  ISETP.GE.AND P4, PT, R9, 0x2c, PT ;  /* 0x0000002c0900780c */ /* 0x000fe20003f86270 */
[----:B------:R-:W-:Y:S01]  /*0150*/  IMAD R15, R3, 0x2c, R9 ;  /* 0x0000002c030f7824 */ /* 0x000fe200078e0209 */
[----:B------:R-:W-:Y:S01]  /*0160*/  ISETP.GT.AND P2, PT, R9, 0x2b, !P0 ;  /* 0x0000002b0900780c */ /* 0x000fe20004744270 */
[----:B------:R-:W-:Y:S01]  /*0170*/  HFMA2.MMA R8, -RZ, RZ, 0, 0 ;  /* 0x00000000ff087435 */ /* 0x000fe200000001ff */
[----:B------:R-:W-:Y:S01]  /*0180*/  ISETP.LT.AND P1, PT, R0, 0x1600, !P4 ;  /* 0x000016000000780c */ /* 0x000fe20006721270 */
[----:B----4-:R-:W-:Y:S01]  /*0190*/  IMAD.WIDE R18, R15, 0x4, R18 ;  /* 0x000000040f127825 */ /* 0x010fe200078e0212 */
[----:B------:R-:W-:-:S03]  /*01a0*/  MOV R3, RZ ;  /* 0x000000ff00037202 */ /* 0x000fc60000000f00 */
[----:B-----5:R-:W-:Y:S01]  /*01b0*/  IMAD.WIDE R20, R15, 0x4, R20 ;  /* 0x000000040f147825 */ /* 0x020fe200078e0214 */
[----:B--2---:R-:W-:-:S03]  /*01c0*/  MOV R12, RZ ;  /* 0x000000ff000c7202 */ /* 0x004fc60000000f00 */
[C---:B0-----:R-:W-:Y:S02]  /*01d0*/  IMAD.WIDE R10, R9.reuse, 0x4, R10 ;  /* 0x00000004090a7825 */ /* 0x041fe400078e020a */
[----:B------:R-:W2:Y:S04]  /*01e0*/  @P2 LDG.E.EL R8, desc[UR4][R20.64+-0xb0] ;  /* 0xffff500414082981 */ /* 0x000ea8000c2e1900 */
[----:B------:R-:W4:Y:S01]  /*01f0*/  @P1 LDG.E.EL R3, desc[UR4][R18.64] ;  /* 0x0000000412031981 */ /* 0x000f22000c2e1900 */
[C---:B-1----:R-:W-:Y:S01]  /*0200*/  IMAD.WIDE R14, R9.reuse, 0x4, R6 ;  /* 0x00000004090e7825 */ /* 0x042fe200078e0206 */
[----:B------:R-:W-:Y:S01]  /*0210*/  MOV R22, RZ ;  /* 0x000000ff00167202 */ /* 0x000fe20000000f00 */
[----:B------:R-:W0:Y:S01]  /*0220*/  LDC.64 R6, c[0x0][0x240] ;  /* 0x00009000ff067b82 */ /* 0x000e220000000a00 */
[----:B------:R1:W5:Y:S01]  /*0230*/  @!P0 LDG.E.EL R12, desc[UR4][R10.64] ;  /* 0x000000040a0c8981 */ /* 0x000362000c2e1900 */
[----:B---3--:R-:W-:Y:S01]  /*0240*/  IMAD.WIDE R16, R9, 0x4, R4 ;  /* 0x0000000409107825 */ /* 0x008fe200078e0204 */
[----:B------:R-:W-:-:S04]  /*0250*/  HFMA2.MMA R9, -RZ, RZ, 0, 0 ;  /* 0x00000000ff097435 */ /* 0x000fc800000001ff */
[----:B------:R-:W3:Y:S01]  /*0260*/  @!P0 LDG.E.EL R22, desc[UR4][R16.64] ;  /* 0x0000000410168981 */ /* 0x000ee2000c2e1900 */
[----:B------:R-:W0:Y:S05]  /*0270*/  LDC.64 R4, c[0x0][0x248] ;  /* 0x00009200ff047b82 */ /* 0x000e2a0000000a00 */
[----:B------:R0:W3:Y:S01]  /*0280*/  @!P0 LDG.E.EL R9, desc[UR4][R14.64] ;  /* 0x000000040e098981 */ /* 0x0000e2000c2e1900 */
[----:B-1----:R-:W-:Y:S01]  /*0290*/  HFMA2.MMA R10, -RZ, RZ, 1.625, 0 ;  /* 0x3e800000ff0a7435 */ /* 0x002fe200000001ff */
[----:B0-----:R-:W-:-:S04]  /*02a0*/  IMAD.WIDE R6, R0, 0x4, R6 ;  /* 0x0000000400067825 */ /* 0x001fc800078e0206 */
[----:B------:R-:W-:-:S04]  /*02b0*/  IMAD.WIDE R4, R0, 0x4, R4 ;  /* 0x0000000400047825 */ /* 0x000fc800078e0204 */
[----:B------:R-:W-:-:S04]  /*02c0*/  FADD R2, R2, 0.0010000000474974513054 ;  /* 0x3a83126f02027421 */ /* 0x000fc80000000000 */
[----:B------:R-:W0:Y:S02]  /*02d0*/  MUFU.SQRT R13, R2 ;  /* 0x00000002000d7308 */ /* 0x000e240000002000 */
[C---:B0-----:R-:W-:Y:S02]  /*02e0*/  FSETP.GT.AND P3, PT, R13.reuse, 8.50705917302346158658e+37, PT ;  /* 0x7e8000000d00780b */ /* 0x041fe40003f64000 */
[----:B------:R-:W-:-:S11]  /*02f0*/  FSETP.GEU.AND P5, PT, R13, 1.175494350822287508e-38, PT ;  /* 0x008000000d00780b */ /* 0x000fd60003fae000 */
[----:B------:R-:W-:-:S04]  /*0300*/  @P3 FMUL R13, R13, 0.25 ;  /* 0x3e8000000d0d3820 */ /* 0x000fc80000400000 */
[----:B------:R-:W-:-:S06]  /*0310*/  @!P5 FMUL R13, R13, 16777216 ;  /* 0x4b8000000d0dd820 */ /* 0x000fcc0000400000 */
[----:B------:R-:W0:Y:S01]  /*0320*/  MUFU.RCP R13, R13 ;  /* 0x0000000d000d7308 */ /* 0x000e220000001000 */
[----:B------:R-:W-:Y:S02]  /*0330*/  FSEL R10, R10, 1, P3 ;  /* 0x3f8000000a0a7808 */ /* 0x000fe40001800000 */
[----:B----4-:R-:W-:Y:S02]  /*0340*/  SEL R11, R3, RZ, P1 ;  /* 0x000000ff030b7207 */ /* 0x010fe40000800000 */
[----:B------:R-:W1:Y:S01]  /*0350*/  LDC.64 R2, c[0x0][0x250] ;  /* 0x00009400ff027b82 */ /* 0x000e620000000a00 */
[----:B--2---:R-:W-:Y:S01]  /*0360*/  @P4 SEL R11, R8, RZ, P2 ;  /* 0x000000ff080b4207 */ /* 0x004fe20001000000 */
[----:B------:R-:W-:-:S04]  /*0370*/  @!P5 FMUL R10, R10, 16777216 ;  /* 0x4b8000000a0ad820 */ /* 0x000fc80000400000 */
[----:B-----5:R-:W-:Y:S01]  /*0380*/  FADD R12, R11, -R12 ;  /* 0x8000000c0b0c7221 */ /* 0x020fe20000000000 */
[----:B0-----:R-:W-:-:S04]  /*0390*/  FMUL R15, R13, R10 ;  /* 0x0000000a0d0f7220 */ /* 0x001fc80000400000 */
[----:B------:R-:W-:-:S04]  /*03a0*/  FMUL R15, R12, R15 ;  /* 0x0000000f0c0f7220 */ /* 0x000fc80000400000 */
[----:B---3--:R-:W-:Y:S01]  /*03b0*/  FFMA R9, R15, R9, R22 ;  /* 0x000000090f097223 */ /* 0x008fe20000000016 */
[----:B------:R0:W-:Y:S04]  /*03c0*/  @!P0 STG.E desc[UR4][R6.64], R11 ;  /* 0x0000000b06008986 */ /* 0x0001e8000c101904 */
[C---:B------:R-:W-:Y:S01]  /*03d0*/  FSETP.GEU.AND P1, PT, R9.reuse, RZ, PT ;  /* 0x000000ff0900720b */ /* 0x040fe20003f2e000 */
[----:B------:R0:W-:Y:S01]  /*03e0*/  @!P0 STG.E desc[UR4][R4.64], R9 ;  /* 0x0000000904008986 */ /* 0x0001e2000c101904 */
[----:B-1----:R-:W-:Y:S02]  /*03f0*/  IMAD.WIDE R2, R0, 0x4, R2 ;  /* 0x0000000400027825 */ /* 0x002fe400078e0202 */
[----:B------:R-:W-:Y:S01]  /*0400*/  FSEL R13, R9, RZ, P1 ;  /* 0x000000ff090d7208 */ /* 0x000fe20000800000 */
[----:B0-----:R-:W-:Y:S08]  /*0410*/  @P0 EXIT ;  /* 0x000000000000094d */ /* 0x001ff00003800000 */
[----:B------:R-:W-:Y:S01]  /*0420*/  STG.E desc[UR4][R2.64], R13 ;  /* 0x0000000d02007986 */ /* 0x000fe2000c101904 */
[----:B------:R-:W-:Y:S05]  /*0430*/  EXIT ;  /* 0x000000000000794d */ /* 0x000fea0003800000 */
.L_x_0:
[----:B------:R-:W-:-:S00]  /*0440*/  BRA `(.L_x_0) ;  /* 0xfffffffc00fc7947 */ /* 0x000fc0000383ffff */
[----:B------:R-:W-:-:S00]  /*0450*/  NOP ;  /* 0x0000000000007918 */ /* 0x000fc00000000000 */
        /* <DEDUP_REMOVED lines=10> */
.L_x_1:


//--------------------- .nv.global.init           --------------------------
	.section	.nv.global.init,"aw",@progbits
.nv.global.init:
	.type		_$_str,@object
	.size		_$_str,(_$_str_$_2 - _$_str)
_$_str:
        /*0000*/ 	.byte	0x5f, 0x5f, 0x43, 0x55, 0x44, 0x41, 0x5f, 0x46, 0x54, 0x5a, 0x00
	.type		_$_str_$_2,@object
	.size		_$_str_$_2,(.L_1 - _$_str_$_2)
_$_str_$_2:
        /*000b*/ 	.byte	0x5f, 0x5f, 0x43, 0x55, 0x44, 0x41, 0x5f, 0x50, 0x52, 0x45, 0x43, 0x5f, 0x53, 0x51, 0x52, 0x54
        /*001b*/ 	.byte	0x00
.L_1:


//--------------------- .nv.constant0.triton_poi_fused__native_batch_norm_legit_no_training_cat_relu_49 --------------------------
	.section	.nv.constant0.triton_poi_fused__native_batch_norm_legit_no_training_cat_relu_49,"a",@progbits
	.sectionflags	@""
	.align	4
.nv.constant0.triton_poi_fused__native_batch_norm_legit_no_training_cat_relu_49:
	.zero		604
